	.headerflags	@"EF_CUDA_TEXMODE_UNIFIED EF_CUDA_64BIT_ADDRESS EF_CUDA_ACCELERATORS EF_CUDA_SM90 EF_CUDA_VIRTUAL_SM(EF_CUDA_SM90)"
	.elftype	@"ET_EXEC"


//--------------------- .nv.info                  --------------------------
	.section	.nv.info,"",@"SHT_CUDA_INFO"
	.align	4


	//----- nvinfo : EIATTR_REGCOUNT
	.align		4
        /*0000*/ 	.byte	0x04, 0x2f
        /*0002*/ 	.short	(.L_3 - .L_2)
	.align		4
.L_2:
        /*0004*/ 	.word	index@(triton_poi_fused__native_batch_norm_legit_no_training_add_relu_16)
        /*0008*/ 	.word	0x00000020


	//----- nvinfo : EIATTR_MIN_STACK_SIZE
	.align		4
.L_3:
        /*000c*/ 	.byte	0x04, 0x12
        /*000e*/ 	.short	(.L_5 - .L_4)
	.align		4
.L_4:
        /*0010*/ 	.word	index@(triton_poi_fused__native_batch_norm_legit_no_training_add_relu_16)
        /*0014*/ 	.word	0x00000000


	//----- nvinfo : EIATTR_FRAME_SIZE
	.align		4
.L_5:
        /*0018*/ 	.byte	0x04, 0x11
        /*001a*/ 	.short	(.L_7 - .L_6)
	.align		4
.L_6:
        /*001c*/ 	.word	index@(triton_poi_fused__native_batch_norm_legit_no_training_add_relu_16)
        /*0020*/ 	.word	0x00000000


	//----- nvinfo : EIATTR_MIN_STACK_SIZE
	.align		4
.L_7:
        /*0024*/ 	.byte	0x04, 0x12
        /*0026*/ 	.short	(.L_9 - .L_8)
	.align		4
.L_8:
        /*0028*/ 	.word	index@(triton_poi_fused__native_batch_norm_legit_no_training_add_relu_16)
        /*002c*/ 	.word	0x00000000
.L_9:


//--------------------- .nv.info.triton_poi_fused__native_batch_norm_legit_no_training_add_relu_16 --------------------------
	.section	.nv.info.triton_poi_fused__native_batch_norm_legit_no_training_add_relu_16,"",@"SHT_CUDA_INFO"
	.sectionflags	@""
	.align	4


	//----- nvinfo : EIATTR_CUDA_API_VERSION
	.align		4
        /*0000*/ 	.byte	0x04, 0x37
        /*0002*/ 	.short	(.L_11 - .L_10)
.L_10:
        /*0004*/ 	.word	0x0000007c


	//----- nvinfo : EIATTR_KPARAM_INFO
	.align		4
.L_11:
        /*0008*/ 	.byte	0x04, 0x17
        /*000a*/ 	.short	(.L_13 - .L_12)
.L_12:
        /*000c*/ 	.word	0x00000000
        /*0010*/ 	.short	0x000b
        /*0012*/ 	.short	0x0058
        /*0014*/ 	.byte	0x00, 0xf0, 0x11, 0x00


	//----- nvinfo : EIATTR_KPARAM_INFO
	.align		4
.L_13:
        /*0018*/ 	.byte	0x04, 0x17
        /*001a*/ 	.short	(.L_15 - .L_14)
.L_14:
        /*001c*/ 	.word	0x00000000
        /*0020*/ 	.short	0x000a
        /*0022*/ 	.short	0x0050
        /*0024*/ 	.byte	0x00, 0xf4, 0x21, 0x00


	//----- nvinfo : EIATTR_KPARAM_INFO
	.align		4
.L_15:
        /*0028*/ 	.byte	0x04, 0x17
        /*002a*/ 	.short	(.L_17 - .L_16)
.L_16:
        /*002c*/ 	.word	0x00000000
        /*0030*/ 	.short	0x0009
        /*0032*/ 	.short	0x0048
        /*0034*/ 	.byte	0x00, 0xf4, 0x21, 0x00


	//----- nvinfo : EIATTR_KPARAM_INFO
	.align		4
.L_17:
        /*0038*/ 	.byte	0x04, 0x17
        /*003a*/ 	.short	(.L_19 - .L_18)
.L_18:
        /*003c*/ 	.word	0x00000000
        /*0040*/ 	.short	0x0008
        /*0042*/ 	.short	0x0040
        /*0044*/ 	.byte	0x00, 0xf4, 0x21, 0x00


	//----- nvinfo : EIATTR_KPARAM_INFO
	.align		4
.L_19:
        /*0048*/ 	.byte	0x04, 0x17
        /*004a*/ 	.short	(.L_21 - .L_20)
.L_20:
        /*004c*/ 	.word	0x00000000
        /*0050*/ 	.short	0x0007
        /*0052*/ 	.short	0x0038
        /*0054*/ 	.byte	0x00, 0xf4, 0x21, 0x00


	//----- nvinfo : EIATTR_KPARAM_INFO
	.align		4
.L_21:
        /*0058*/ 	.byte	0x04, 0x17
        /*005a*/ 	.short	(.L_23 - .L_22)
.L_22:
        /*005c*/ 	.word	0x00000000
        /*0060*/ 	.short	0x0006
        /*0062*/ 	.short	0x0030
        /*0064*/ 	.byte	0x00, 0xf4, 0x21, 0x00


	//----- nvinfo : EIATTR_KPARAM_INFO
	.align		4
.L_23:
        /*0068*/ 	.byte	0x04, 0x17
        /*006a*/ 	.short	(.L_25 - .L_24)
.L_24:
        /*006c*/ 	.word	0x00000000
        /*0070*/ 	.short	0x0005
        /*0072*/ 	.short	0x0028
        /*0074*/ 	.byte	0x00, 0xf4, 0x21, 0x00


	//----- nvinfo : EIATTR_KPARAM_INFO
	.align		4
.L_25:
        /*0078*/ 	.byte	0x04, 0x17
        /*007a*/ 	.short	(.L_27 - .L_26)
.L_26:
        /*007c*/ 	.word	0x00000000
        /*0080*/ 	.short	0x0004
        /*0082*/ 	.short	0x0020
        /*0084*/ 	.byte	0x00, 0xf4, 0x21, 0x00


	//----- nvinfo : EIATTR_KPARAM_INFO
	.align		4
.L_27:
        /*0088*/ 	.byte	0x04, 0x17
        /*008a*/ 	.short	(.L_29 - .L_28)
.L_28:
        /*008c*/ 	.word	0x00000000
        /*0090*/ 	.short	0x0003
        /*0092*/ 	.short	0x0018
        /*0094*/ 	.byte	0x00, 0xf4, 0x21, 0x00


	//----- nvinfo : EIATTR_KPARAM_INFO
	.align		4
.L_29:
        /*0098*/ 	.byte	0x04, 0x17
        /*009a*/ 	.short	(.L_31 - .L_30)
.L_30:
        /*009c*/ 	.word	0x00000000
        /*00a0*/ 	.short	0x0002
        /*00a2*/ 	.short	0x0010
        /*00a4*/ 	.byte	0x00, 0xf4, 0x21, 0x00


	//----- nvinfo : EIATTR_KPARAM_INFO
	.align		4
.L_31:
        /*00a8*/ 	.byte	0x04, 0x17
        /*00aa*/ 	.short	(.L_33 - .L_32)
.L_32:
        /*00ac*/ 	.word	0x00000000
        /*00b0*/ 	.short	0x0001
        /*00b2*/ 	.short	0x0008
        /*00b4*/ 	.byte	0x00, 0xf4, 0x21, 0x00


	//----- nvinfo : EIATTR_KPARAM_INFO
	.align		4
.L_33:
        /*00b8*/ 	.byte	0x04, 0x17
        /*00ba*/ 	.short	(.L_35 - .L_34)
.L_34:
        /*00bc*/ 	.word	0x00000000
        /*00c0*/ 	.short	0x0000
        /*00c2*/ 	.short	0x0000
        /*00c4*/ 	.byte	0x00, 0xf4, 0x21, 0x00


	//----- nvinfo : EIATTR_SPARSE_MMA_MASK
	.align		4
.L_35:
        /*00c8*/ 	.byte	0x03, 0x50
        /*00ca*/ 	.short	0x0000


	//----- nvinfo : EIATTR_MAXREG_COUNT
	.align		4
        /*00cc*/ 	.byte	0x03, 0x1b
        /*00ce*/ 	.short	0x00ff


	//----- nvinfo : EIATTR_EXIT_INSTR_OFFSETS
	.align		4
        /*00d0*/ 	.byte	0x04, 0x1c
        /*00d2*/ 	.short	(.L_37 - .L_36)


	//   ....[0]....
.L_36:
        /*00d4*/ 	.word	0x00000680


	//----- nvinfo : EIATTR_REQNTID
	.align		4
.L_37:
        /*00d8*/ 	.byte	0x04, 0x10
        /*00da*/ 	.short	(.L_39 - .L_38)
.L_38:
        /*00dc*/ 	.word	0x00000080
        /*00e0*/ 	.word	0x00000001
        /*00e4*/ 	.word	0x00000001


	//----- nvinfo : EIATTR_CBANK_PARAM_SIZE
	.align		4
.L_39:
        /*00e8*/ 	.byte	0x03, 0x19
        /*00ea*/ 	.short	0x005c


	//----- nvinfo : EIATTR_PARAM_CBANK
	.align		4
        /*00ec*/ 	.byte	0x04, 0x0a
        /*00ee*/ 	.short	(.L_41 - .L_40)
	.align		4
.L_40:
        /*00f0*/ 	.word	index@(.nv.constant0.triton_poi_fused__native_batch_norm_legit_no_training_add_relu_16)
        /*00f4*/ 	.short	0x0210
        /*00f6*/ 	.short	0x005c


	//----- nvinfo : EIATTR_SW_WAR
	.align		4
.L_41:
        /*00f8*/ 	.byte	0x04, 0x36
        /*00fa*/ 	.short	(.L_43 - .L_42)
.L_42:
        /*00fc*/ 	.word	0x00000008
.L_43:


//--------------------- .nv.callgraph             --------------------------
	.section	.nv.callgraph,"",@"SHT_CUDA_CALLGRAPH"
	.align	4
	.sectionentsize	8
	.align		4
        /*0000*/ 	.word	0x00000000
	.align		4
        /*0004*/ 	.word	0xffffffff
	.align		4
        /*0008*/ 	.word	0x00000000
	.align		4
        /*000c*/ 	.word	0xfffffffe
	.align		4
        /*0010*/ 	.word	0x00000000
	.align		4
        /*0014*/ 	.word	0xfffffffd
	.align		4
        /*0018*/ 	.word	0x00000000
	.align		4
        /*001c*/ 	.word	0xfffffffc


//--------------------- .nv.constant4             --------------------------
	.section	.nv.constant4,"a",@progbits
	.align	8
	.align		8
.nv.constant4:
        /*0000*/ 	.dword	_$_str
	.align		8
        /*0008*/ 	.dword	_$_str_$_2


//--------------------- .text.triton_poi_fused__native_batch_norm_legit_no_training_add_relu_16 --------------------------
	.section	.text.triton_poi_fused__native_batch_norm_legit_no_training_add_relu_16,"ax",@progbits
	.align	128
        .global         triton_poi_fused__native_batch_norm_legit_no_training_add_relu_16
        .type           triton_poi_fused__native_batch_norm_legit_no_training_add_relu_16,@function
        .size           triton_poi_fused__native_batch_norm_legit_no_training_add_relu_16,(.L_x_1 - triton_poi_fused__native_batch_norm_legit_no_training_add_relu_16)
        .other          triton_poi_fused__native_batch_norm_legit_no_training_add_relu_16,@"STO_CUDA_ENTRY STV_DEFAULT"
triton_poi_fused__native_batch_norm_legit_no_training_add_relu_16:
.text.triton_poi_fused__native_batch_norm_legit_no_training_add_relu_16:
[----:B------:R-:W-:Y:S01]  /*0000*/  LDC R1, c[0x0][0x28] ;  /* 0x00000a00ff017b82 */ /* 0x000fe20000000800 */
[----:B------:R-:W1:Y:S07]  /*0010*/  S2R R0, SR_TID.X ;  /* 0x0000000000007919 */ /* 0x000e6e0000002100 */
[----:B------:R-:W2:Y:S01]  /*0020*/  LDC.64 R6, c[0x0][0x228] ;  /* 0x00008a00ff067b82 */ /* 0x000ea20000000a00 */
[----:B------:R-:W-:Y:S01]  /*0030*/  ULDC.64 UR4, c[0x0][0x208] ;  /* 0x0000820000047ab9 */ /* 0x000fe20000000a00 */
[----:B------:R-:W3:Y:S06]  /*0040*/  S2R R5, SR_CTAID.X ;  /* 0x0000000000057919 */ /* 0x000eec0000002500 */
[----:B------:R-:W4:Y:S08]  /*0050*/  LDC.64 R12, c[0x0][0x218] ;  /* 0x00008600ff0c7b82 */ /* 0x000f300000000a00 */
[----:B------:R-:W5:Y:S08]  /*0060*/  LDC.64 R14, c[0x0][0x240] ;  /* 0x00009000ff0e7b82 */ /* 0x000f700000000a00 */
[----:B------:R-:W4:Y:S01]  /*0070*/  LDC.64 R16, c[0x0][0x220] ;  /* 0x00008800ff107b82 */ /* 0x000f220000000a00 */
[----:B-1----:R-:W-:-:S07]  /*0080*/  SHF.L.U32 R0, R0, 0x1, RZ ;  /* 0x0000000100007819 */ /* 0x002fce00000006ff */
[----:B------:R-:W1:Y:S01]  /*0090*/  LDC.64 R18, c[0x0][0x248] ;  /* 0x00009200ff127b82 */ /* 0x000e620000000a00 */
[----:B---3--:R-:W-:Y:S02]  /*00a0*/  SHF.R.S32.HI R3, RZ, 0x17, R5 ;  /* 0x00000017ff037819 */ /* 0x008fe40000011405 */
[----:B------:R-:W-:Y:S02]  /*00b0*/  LOP3.LUT R0, R0, 0xfe, RZ, 0xc0, !PT ;  /* 0x000000fe00007812 */ /* 0x000fe400078ec0ff */
[----:B------:R-:W-:-:S03]  /*00c0*/  SGXT R3, R3, 0x1 ;  /* 0x000000010303781a */ /* 0x000fc60000000200 */
[----:B------:R-:W3:Y:S01]  /*00d0*/  LDC.64 R8, c[0x0][0x238] ;  /* 0x00008e00ff087b82 */ /* 0x000ee20000000a00 */
[----:B------:R-:W-:-:S04]  /*00e0*/  LEA R0, R5, R0, 0x8 ;  /* 0x0000000005007211 */ /* 0x000fc800078e40ff */
[----:B------:R-:W-:-:S03]  /*00f0*/  LEA.HI R4, R3, R0, RZ, 0xa ;  /* 0x0000000003047211 */ /* 0x000fc600078f50ff */
[----:B------:R-:W1:Y:S01]  /*0100*/  LDC.64 R2, c[0x0][0x250] ;  /* 0x00009400ff027b82 */ /* 0x000e620000000a00 */
[----:B------:R-:W-:-:S04]  /*0110*/  LOP3.LUT R21, R4, 0xfffffc00, RZ, 0xc0, !PT ;  /* 0xfffffc0004157812 */ /* 0x000fc800078ec0ff */
[----:B------:R-:W-:-:S03]  /*0120*/  IADD3 R21, R0, -R21, RZ ;  /* 0x8000001500157210 */ /* 0x000fc60007ffe0ff */
[----:B------:R-:W3:Y:S02]  /*0130*/  LDC.64 R22, c[0x0][0x230] ;  /* 0x00008c00ff167b82 */ /* 0x000ee40000000a00 */
[----:B--2---:R-:W-:-:S06]  /*0140*/  IMAD.WIDE R6, R21, 0x4, R6 ;  /* 0x0000000415067825 */ /* 0x004fcc00078e0206 */
[----:B------:R-:W2:Y:S01]  /*0150*/  LDG.E.EL.64 R6, desc[UR4][R6.64] ;  /* 0x0000000406067981 */ /* 0x000ea2000c2e1b00 */
[----:B------:R-:W3:Y:S01]  /*0160*/  LDC.64 R10, c[0x0][0x258] ;  /* 0x00009600ff0a7b82 */ /* 0x000ee20000000a00 */
[----:B01----:R-:W-:-:S07]  /*0170*/  IMAD.WIDE R2, R21, 0x4, R2 ;  /* 0x0000000415027825 */ /* 0x003fce00078e0202 */
[----:B------:R-:W0:Y:S01]  /*0180*/  LDC.64 R4, c[0x0][0x260] ;  /* 0x00009800ff047b82 */ /* 0x000e220000000a00 */
[----:B------:R-:W2:Y:S01]  /*0190*/  LDG.E.EL.64 R2, desc[UR4][R2.64] ;  /* 0x0000000402027981 */ /* 0x000ea2000c2e1b00 */
[----:B----4-:R-:W-:-:S04]  /*01a0*/  IMAD.WIDE R12, R0, 0x4, R12 ;  /* 0x00000004000c7825 */ /* 0x010fc800078e020c */
[----:B-----5:R-:W-:Y:S02]  /*01b0*/  IMAD.WIDE R14, R0, 0x4, R14 ;  /* 0x00000004000e7825 */ /* 0x020fe400078e020e */
[----:B------:R-:W4:Y:S02]  /*01c0*/  LDG.E.64 R12, desc[UR4][R12.64] ;  /* 0x000000040c0c7981 */ /* 0x000f24000c1e1b00 */
[C---:B------:R-:W-:Y:S02]  /*01d0*/  IMAD.WIDE R16, R21.reuse, 0x4, R16 ;  /* 0x0000000415107825 */ /* 0x040fe400078e0210 */
[----:B------:R-:W5:Y:S02]  /*01e0*/  LDG.E.64 R14, desc[UR4][R14.64] ;  /* 0x000000040e0e7981 */ /* 0x000f64000c1e1b00 */
[C---:B------:R-:W-:Y:S02]  /*01f0*/  IMAD.WIDE R18, R21.reuse, 0x4, R18 ;  /* 0x0000000415127825 */ /* 0x040fe400078e0212 */
[----:B------:R-:W4:Y:S02]  /*0200*/  LDG.E.EL.64 R16, desc[UR4][R16.64] ;  /* 0x0000000410107981 */ /* 0x000f24000c2e1b00 */
[----:B---3--:R-:W-:-:S02]  /*0210*/  IMAD.WIDE R24, R21, 0x4, R8 ;  /* 0x0000000415187825 */ /* 0x008fc400078e0208 */
[----:B------:R-:W5:Y:S02]  /*0220*/  LDG.E.EL.64 R18, desc[UR4][R18.64] ;  /* 0x0000000412127981 */ /* 0x000f64000c2e1b00 */
[----:B------:R-:W-:-:S04]  /*0230*/  IMAD.WIDE R22, R21, 0x4, R22 ;  /* 0x0000000415167825 */ /* 0x000fc800078e0216 */
[C---:B------:R-:W-:Y:S02]  /*0240*/  IMAD.WIDE R10, R21.reuse, 0x4, R10 ;  /* 0x00000004150a7825 */ /* 0x040fe400078e020a */
[----:B------:R-:W3:Y:S02]  /*0250*/  LDG.E.EL.64 R22, desc[UR4][R22.64] ;  /* 0x0000000416167981 */ /* 0x000ee4000c2e1b00 */
[----:B0-----:R-:W-:Y:S02]  /*0260*/  IMAD.WIDE R8, R21, 0x4, R4 ;  /* 0x0000000415087825 */ /* 0x001fe400078e0204 */
[----:B------:R0:W3:Y:S04]  /*0270*/  LDG.E.EL.64 R4, desc[UR4][R24.64] ;  /* 0x0000000418047981 */ /* 0x0000e8000c2e1b00 */
[----:B------:R-:W3:Y:S04]  /*0280*/  LDG.E.EL.64 R10, desc[UR4][R10.64] ;  /* 0x000000040a0a7981 */ /* 0x000ee8000c2e1b00 */
[----:B------:R-:W3:Y:S01]  /*0290*/  LDG.E.EL.64 R8, desc[UR4][R8.64] ;  /* 0x0000000408087981 */ /* 0x000ee2000c2e1b00 */
[----:B--2---:R-:W-:Y:S01]  /*02a0*/  FADD R6, R6, 9.9999997473787516356e-06 ;  /* 0x3727c5ac06067421 */ /* 0x004fe20000000000 */
[----:B------:R-:W-:-:S05]  /*02b0*/  FADD R7, R7, 9.9999997473787516356e-06 ;  /* 0x3727c5ac07077421 */ /* 0x000fca0000000000 */
[----:B------:R-:W1:Y:S01]  /*02c0*/  MUFU.SQRT R6, R6 ;  /* 0x0000000600067308 */ /* 0x000e620000002000 */
[----:B------:R-:W-:Y:S01]  /*02d0*/  FADD R20, R2, 9.9999997473787516356e-06 ;  /* 0x3727c5ac02147421 */ /* 0x000fe20000000000 */
[----:B------:R-:W-:-:S06]  /*02e0*/  FADD R3, R3, 9.9999997473787516356e-06 ;  /* 0x3727c5ac03037421 */ /* 0x000fcc0000000000 */
[----:B------:R-:W2:Y:S08]  /*02f0*/  MUFU.SQRT R21, R7 ;  /* 0x0000000700157308 */ /* 0x000eb00000002000 */
[----:B------:R-:W4:Y:S01]  /*0300*/  MUFU.SQRT R26, R20 ;  /* 0x00000014001a7308 */ /* 0x000f220000002000 */
[----:B-1----:R-:W-:-:S07]  /*0310*/  FSETP.GT.AND P6, PT, R6, 8.50705917302346158658e+37, PT ;  /* 0x7e8000000600780b */ /* 0x002fce0003fc4000 */
[----:B0-----:R-:W0:Y:S01]  /*0320*/  MUFU.SQRT R25, R3 ;  /* 0x0000000300197308 */ /* 0x001e220000002000 */
[----:B------:R-:W-:Y:S01]  /*0330*/  HFMA2.MMA R2, -RZ, RZ, 1.625, 0 ;  /* 0x3e800000ff027435 */ /* 0x000fe200000001ff */
[----:B------:R-:W-:Y:S02]  /*0340*/  FSETP.GEU.AND P5, PT, R6, 1.175494350822287508e-38, PT ;  /* 0x008000000600780b */ /* 0x000fe40003fae000 */
[C---:B--2---:R-:W-:Y:S02]  /*0350*/  FSETP.GT.AND P4, PT, R21.reuse, 8.50705917302346158658e+37, PT ;  /* 0x7e8000001500780b */ /* 0x044fe40003f84000 */
[C---:B----4-:R-:W-:Y:S02]  /*0360*/  FSETP.GT.AND P3, PT, R26.reuse, 8.50705917302346158658e+37, PT ;  /* 0x7e8000001a00780b */ /* 0x050fe40003f64000 */
[----:B------:R-:W-:Y:S01]  /*0370*/  FSETP.GEU.AND P0, PT, R26, 1.175494350822287508e-38, PT ;  /* 0x008000001a00780b */ /* 0x000fe20003f0e000 */
[----:B------:R-:W-:Y:S01]  /*0380*/  @P6 FMUL R6, R6, 0.25 ;  /* 0x3e80000006066820 */ /* 0x000fe20000400000 */
[----:B------:R-:W-:-:S02]  /*0390*/  FSETP.GEU.AND P2, PT, R21, 1.175494350822287508e-38, PT ;  /* 0x008000001500780b */ /* 0x000fc40003f4e000 */
[C---:B0-----:R-:W-:Y:S02]  /*03a0*/  FSETP.GT.AND P1, PT, R25.reuse, 8.50705917302346158658e+37, PT ;  /* 0x7e8000001900780b */ /* 0x041fe40003f24000 */
[----:B------:R-:W-:Y:S02]  /*03b0*/  FSEL R3, R2, 1, P6 ;  /* 0x3f80000002037808 */ /* 0x000fe40003000000 */
[----:B------:R-:W-:Y:S01]  /*03c0*/  FSETP.GEU.AND P6, PT, R25, 1.175494350822287508e-38, PT ;  /* 0x008000001900780b */ /* 0x000fe20003fce000 */
[----:B------:R-:W-:Y:S02]  /*03d0*/  @!P5 FMUL R6, R6, 16777216 ;  /* 0x4b8000000606d820 */ /* 0x000fe40000400000 */
[----:B------:R-:W-:Y:S01]  /*03e0*/  @P3 FMUL R26, R26, 0.25 ;  /* 0x3e8000001a1a3820 */ /* 0x000fe20000400000 */
[----:B------:R-:W-:Y:S01]  /*03f0*/  @P4 FMUL R21, R21, 0.25 ;  /* 0x3e80000015154820 */ /* 0x000fe20000400000 */
[----:B------:R-:W0:Y:S02]  /*0400*/  MUFU.RCP R20, R6 ;  /* 0x0000000600147308 */ /* 0x000e240000001000 */
[----:B------:R-:W-:Y:S01]  /*0410*/  @!P0 FMUL R26, R26, 16777216 ;  /* 0x4b8000001a1a8820 */ /* 0x000fe20000400000 */
[----:B------:R-:W-:Y:S01]  /*0420*/  @!P2 FMUL R21, R21, 16777216 ;  /* 0x4b8000001515a820 */ /* 0x000fe20000400000 */
[----:B------:R-:W-:-:S04]  /*0430*/  @P1 FMUL R25, R25, 0.25 ;  /* 0x3e80000019191820 */ /* 0x000fc80000400000 */
[----:B------:R-:W-:Y:S01]  /*0440*/  @!P6 FMUL R25, R25, 16777216 ;  /* 0x4b8000001919e820 */ /* 0x000fe20000400000 */
[----:B------:R-:W1:Y:S01]  /*0450*/  MUFU.RCP R7, R26 ;  /* 0x0000001a00077308 */ /* 0x000e620000001000 */
[----:B------:R-:W-:Y:S01]  /*0460*/  @!P5 FMUL R3, R3, 16777216 ;  /* 0x4b8000000303d820 */ /* 0x000fe20000400000 */
[----:B------:R-:W-:-:S06]  /*0470*/  FSEL R28, R2, 1, P3 ;  /* 0x3f800000021c7808 */ /* 0x000fcc0001800000 */
[----:B------:R-:W2:Y:S01]  /*0480*/  MUFU.RCP R21, R21 ;  /* 0x0000001500157308 */ /* 0x000ea20000001000 */
[----:B------:R-:W-:-:S07]  /*0490*/  FSEL R24, R2, 1, P4 ;  /* 0x3f80000002187808 */ /* 0x000fce0002000000 */
[----:B------:R-:W4:Y:S01]  /*04a0*/  MUFU.RCP R6, R25 ;  /* 0x0000001900067308 */ /* 0x000f220000001000 */
[----:B------:R-:W-:Y:S01]  /*04b0*/  FSEL R27, R2, 1, P1 ;  /* 0x3f800000021b7808 */ /* 0x000fe20000800000 */
[----:B0-----:R-:W-:Y:S01]  /*04c0*/  FMUL R20, R20, R3 ;  /* 0x0000000314147220 */ /* 0x001fe20000400000 */
[----:B------:R-:W-:Y:S01]  /*04d0*/  @!P0 FMUL R28, R28, 16777216 ;  /* 0x4b8000001c1c8820 */ /* 0x000fe20000400000 */
[----:B------:R-:W0:Y:S01]  /*04e0*/  LDC.64 R2, c[0x0][0x210] ;  /* 0x00008400ff027b82 */ /* 0x000e220000000a00 */
[----:B------:R-:W-:Y:S01]  /*04f0*/  @!P2 FMUL R24, R24, 16777216 ;  /* 0x4b8000001818a820 */ /* 0x000fe20000400000 */
[----:B------:R-:W-:Y:S01]  /*0500*/  @!P6 FMUL R27, R27, 16777216 ;  /* 0x4b8000001b1be820 */ /* 0x000fe20000400000 */
[----:B-1----:R-:W-:Y:S01]  /*0510*/  FMUL R7, R7, R28 ;  /* 0x0000001c07077220 */ /* 0x002fe20000400000 */
[----:B------:R-:W-:Y:S01]  /*0520*/  FADD R29, R12, -R16 ;  /* 0x800000100c1d7221 */ /* 0x000fe20000000000 */
[----:B-----5:R-:W-:Y:S01]  /*0530*/  FADD R14, R14, -R18 ;  /* 0x800000120e0e7221 */ /* 0x020fe20000000000 */
[----:B--2---:R-:W-:Y:S01]  /*0540*/  FMUL R21, R21, R24 ;  /* 0x0000001815157220 */ /* 0x004fe20000400000 */
[----:B------:R-:W-:Y:S01]  /*0550*/  FADD R12, R13, -R17 ;  /* 0x800000110d0c7221 */ /* 0x000fe20000000000 */
[----:B------:R-:W-:Y:S01]  /*0560*/  FADD R15, R15, -R19 ;  /* 0x800000130f0f7221 */ /* 0x000fe20000000000 */
[----:B------:R-:W-:Y:S01]  /*0570*/  FMUL R29, R20, R29 ;  /* 0x0000001d141d7220 */ /* 0x000fe20000400000 */
[----:B------:R-:W-:Y:S01]  /*0580*/  FMUL R7, R7, R14 ;  /* 0x0000000e07077220 */ /* 0x000fe20000400000 */
[----:B----4-:R-:W-:Y:S01]  /*0590*/  FMUL R6, R6, R27 ;  /* 0x0000001b06067220 */ /* 0x010fe20000400000 */
[----:B------:R-:W-:Y:S01]  /*05a0*/  FMUL R12, R21, R12 ;  /* 0x0000000c150c7220 */ /* 0x000fe20000400000 */
[----:B---3--:R-:W-:Y:S01]  /*05b0*/  FFMA R4, R22, R29, R4 ;  /* 0x0000001d16047223 */ /* 0x008fe20000000004 */
[----:B------:R-:W-:Y:S01]  /*05c0*/  FFMA R7, R10, R7, R8 ;  /* 0x000000070a077223 */ /* 0x000fe20000000008 */
[----:B------:R-:W-:Y:S01]  /*05d0*/  FMUL R6, R6, R15 ;  /* 0x0000000f06067220 */ /* 0x000fe20000400000 */
[----:B------:R-:W-:-:S03]  /*05e0*/  FFMA R5, R23, R12, R5 ;  /* 0x0000000c17057223 */ /* 0x000fc60000000005 */
[----:B------:R-:W-:Y:S01]  /*05f0*/  FFMA R6, R11, R6, R9 ;  /* 0x000000060b067223 */ /* 0x000fe20000000009 */
[C---:B------:R-:W-:Y:S01]  /*0600*/  FSETP.GEU.AND P0, PT, R4.reuse, -R7, PT ;  /* 0x800000070400720b */ /* 0x040fe20003f0e000 */
[----:B------:R-:W-:Y:S02]  /*0610*/  FADD R4, R4, R7 ;  /* 0x0000000704047221 */ /* 0x000fe40000000000 */
[C---:B------:R-:W-:Y:S01]  /*0620*/  FADD R7, R5.reuse, R6 ;  /* 0x0000000605077221 */ /* 0x040fe20000000000 */
[----:B------:R-:W-:Y:S01]  /*0630*/  FSETP.GEU.AND P1, PT, R5, -R6, PT ;  /* 0x800000060500720b */ /* 0x000fe20003f2e000 */
[----:B0-----:R-:W-:Y:S01]  /*0640*/  IMAD.WIDE R2, R0, 0x4, R2 ;  /* 0x0000000400027825 */ /* 0x001fe200078e0202 */
[----:B------:R-:W-:Y:S02]  /*0650*/  FSEL R4, R4, RZ, P0 ;  /* 0x000000ff04047208 */ /* 0x000fe40000000000 */
[----:B------:R-:W-:-:S05]  /*0660*/  FSEL R5, R7, RZ, P1 ;  /* 0x000000ff07057208 */ /* 0x000fca0000800000 */
[----:B------:R-:W-:Y:S01]  /*0670*/  STG.E.64 desc[UR4][R2.64], R4 ;  /* 0x0000000402007986 */ /* 0x000fe2000c101b04 */
[----:B------:R-:W-:Y:S05]  /*0680*/  EXIT ;  /* 0x000000000000794d */ /* 0x000fea0003800000 */
.L_x_0:
[----:B------:R-:W-:-:S00]  /*0690*/  BRA `(.L_x_0) ;  /* 0xfffffffc00fc7947 */ /* 0x000fc0000383ffff */
[----:B------:R-:W-:-:S00]  /*06a0*/  NOP ;  /* 0x0000000000007918 */ /* 0x000fc00000000000 */
        /* <DEDUP_REMOVED lines=13> */
.L_x_1:


//--------------------- .nv.global.init           --------------------------
	.section	.nv.global.init,"aw",@progbits
.nv.global.init:
	.type		_$_str,@object
	.size		_$_str,(_$_str_$_2 - _$_str)
_$_str:
        /*0000*/ 	.byte	0x5f, 0x5f, 0x43, 0x55, 0x44, 0x41, 0x5f, 0x46, 0x54, 0x5a, 0x00
	.type		_$_str_$_2,@object
	.size		_$_str_$_2,(.L_1 - _$_str_$_2)
_$_str_$_2:
        /*000b*/ 	.byte	0x5f, 0x5f, 0x43, 0x55, 0x44, 0x41, 0x5f, 0x50, 0x52, 0x45, 0x43, 0x5f, 0x53, 0x51, 0x52, 0x54
        /*001b*/ 	.byte	0x00
.L_1:


//--------------------- .nv.constant0.triton_poi_fused__native_batch_norm_legit_no_training_add_relu_16 --------------------------
	.section	.nv.constant0.triton_poi_fused__native_batch_norm_legit_no_training_add_relu_16,"a",@progbits
	.sectionflags	@""
	.align	4
.nv.constant0.triton_poi_fused__native_batch_norm_legit_no_training_add_relu_16:
	.zero		620
